//
// Generated by NVIDIA NVVM Compiler
//
// Compiler Build ID: CL-36424714
// Cuda compilation tools, release 13.0, V13.0.88
// Based on NVVM 20.0.0
//

.version 9.0
.target sm_100
.address_size 64

	// .globl	_Z15MatMulKernelDSM6MatrixS_S_i
// _ZZ15MatMulKernelDSM6MatrixS_S_iE2As has been demoted
// _ZZ15MatMulKernelDSM6MatrixS_S_iE2Bs has been demoted

.visible .entry _Z15MatMulKernelDSM6MatrixS_S_i(
	.param .align 8 .b8 _Z15MatMulKernelDSM6MatrixS_S_i_param_0[24],
	.param .align 8 .b8 _Z15MatMulKernelDSM6MatrixS_S_i_param_1[24],
	.param .align 8 .b8 _Z15MatMulKernelDSM6MatrixS_S_i_param_2[24],
	.param .u32 _Z15MatMulKernelDSM6MatrixS_S_i_param_3
)
{
	.reg .pred 	%p<40>;
	.reg .b32 	%r<235>;
	.reg .b64 	%rd<104>;
	// demoted variable
	.shared .align 4 .b8 _ZZ15MatMulKernelDSM6MatrixS_S_iE2As[1024];
	// demoted variable
	.shared .align 4 .b8 _ZZ15MatMulKernelDSM6MatrixS_S_iE2Bs[1024];
	ld.param.u64 	%rd8, [_Z15MatMulKernelDSM6MatrixS_S_i_param_2+16];
	ld.param.u32 	%r157, [_Z15MatMulKernelDSM6MatrixS_S_i_param_2+8];
	ld.param.u64 	%rd7, [_Z15MatMulKernelDSM6MatrixS_S_i_param_1+16];
	ld.param.u32 	%r154, [_Z15MatMulKernelDSM6MatrixS_S_i_param_1+8];
	ld.param.u64 	%rd6, [_Z15MatMulKernelDSM6MatrixS_S_i_param_0+16];
	ld.param.u32 	%r151, [_Z15MatMulKernelDSM6MatrixS_S_i_param_0+8];
	ld.param.v2.u32 	{%r149, %r150}, [_Z15MatMulKernelDSM6MatrixS_S_i_param_0];
	ld.param.u32 	%r158, [_Z15MatMulKernelDSM6MatrixS_S_i_param_3];
	mov.u32 	%r160, %ctaid.y;
	mov.u32 	%r161, %ctaid.x;
	mov.u32 	%r2, %cluster_ctarank;
	shl.b32 	%r3, %r160, 4;
	shl.b32 	%r4, %r161, 4;
	mov.u32 	%r5, %tid.y;
	mov.u32 	%r6, %tid.x;
	setp.lt.s32 	%p2, %r149, 16;
	mov.b32 	%r234, 0;
	@%p2 bra 	$L__BB0_101;
	mul.lo.s32 	%r199, %r3, %r151;
	div.s32 	%r8, 16, %r158;
	mul.lo.s32 	%r163, %r8, %r2;
	add.s32 	%r164, %r163, %r8;
	setp.ge.s32 	%p3, %r5, %r163;
	setp.lt.s32 	%p4, %r5, %r164;
	and.pred  	%p1, %p3, %p4;
	mad.lo.s32 	%r165, %r151, %r5, %r6;
	cvt.s64.s32 	%rd1, %r165;
	shl.b32 	%r166, %r5, 6;
	mov.u32 	%r167, _ZZ15MatMulKernelDSM6MatrixS_S_iE2As;
	add.s32 	%r9, %r167, %r166;
	mad.lo.s32 	%r168, %r154, %r5, %r6;
	cvt.s64.s32 	%rd2, %r168;
	mov.u32 	%r169, _ZZ15MatMulKernelDSM6MatrixS_S_iE2Bs;
	shl.b32 	%r170, %r6, 2;
	add.s32 	%r11, %r169, %r170;
	add.s32 	%r10, %r11, %r166;
	cvt.u64.u32 	%rd9, %r169;
	cvta.shared.u64 	%rd10, %rd9;
	mapa.u64	%rd11, %rd10, 0;
	mul.wide.u32 	%rd12, %r6, 4;
	add.s64 	%rd3, %rd11, %rd12;
	add.s32 	%r171, %r8, 1;
	setp.lt.u32 	%p5, %r171, 3;
	selp.b32 	%r12, %r8, 0, %p5;
	mapa.u64	%rd13, %rd10, %r12;
	add.s64 	%rd4, %rd13, %rd12;
	shr.s32 	%r172, %r149, 31;
	shr.u32 	%r173, %r172, 28;
	add.s32 	%r174, %r149, %r173;
	shr.s32 	%r175, %r174, 4;
	neg.s32 	%r200, %r175;
	mov.b32 	%r234, 0;
	not.pred 	%p6, %p1;
	mov.u32 	%r198, %r4;
$L__BB0_2:
	@%p6 bra 	$L__BB0_4;
	cvt.s64.s32 	%rd14, %r198;
	cvt.s64.s32 	%rd15, %r199;
	add.s64 	%rd16, %rd15, %rd1;
	cvta.to.global.u64 	%rd17, %rd6;
	shl.b64 	%rd18, %rd16, 2;
	add.s64 	%rd19, %rd17, %rd18;
	ld.global.u32 	%r176, [%rd19];
	shl.b32 	%r177, %r6, 2;
	add.s32 	%r178, %r9, %r177;
	st.shared.u32 	[%r178], %r176;
	add.s64 	%rd20, %rd14, %rd2;
	cvta.to.global.u64 	%rd21, %rd7;
	shl.b64 	%rd22, %rd20, 2;
	add.s64 	%rd23, %rd21, %rd22;
	ld.global.u32 	%r179, [%rd23];
	st.shared.u32 	[%r10], %r179;
$L__BB0_4:
	barrier.cluster.arrive;
	barrier.cluster.wait;
	div.s32 	%r18, %r5, %r8;
	setp.ne.s32 	%p7, %r18, %r2;
	mov.u32 	%r180, _ZZ15MatMulKernelDSM6MatrixS_S_iE2As;
	cvt.u64.u32 	%rd24, %r180;
	cvta.shared.u64 	%rd25, %rd24;
	mapa.u64	%rd26, %rd25, %r18;
	mul.wide.u32 	%rd27, %r5, 64;
	add.s64 	%rd5, %rd26, %rd27;
	@%p7 bra 	$L__BB0_6;
	ld.shared.u32 	%r202, [%r9];
	bra.uni 	$L__BB0_7;
$L__BB0_6:
	ld.u32 	%r202, [%rd5];
$L__BB0_7:
	setp.ne.s32 	%p8, %r2, 0;
	@%p8 bra 	$L__BB0_9;
	ld.shared.u32 	%r203, [%r11];
	bra.uni 	$L__BB0_10;
$L__BB0_9:
	ld.u32 	%r203, [%rd3];
$L__BB0_10:
	setp.eq.s32 	%p9, %r18, %r2;
	mad.lo.s32 	%r25, %r203, %r202, %r234;
	@%p9 bra 	$L__BB0_12;
	ld.u32 	%r204, [%rd5+4];
	bra.uni 	$L__BB0_13;
$L__BB0_12:
	ld.shared.u32 	%r204, [%r9+4];
$L__BB0_13:
	setp.eq.s32 	%p10, %r12, %r2;
	@%p10 bra 	$L__BB0_15;
	ld.u32 	%r205, [%rd4+64];
	bra.uni 	$L__BB0_16;
$L__BB0_15:
	ld.shared.u32 	%r205, [%r11+64];
$L__BB0_16:
	mad.lo.s32 	%r32, %r205, %r204, %r25;
	@%p9 bra 	$L__BB0_18;
	ld.u32 	%r206, [%rd5+8];
	bra.uni 	$L__BB0_19;
$L__BB0_18:
	ld.shared.u32 	%r206, [%r9+8];
$L__BB0_19:
	div.s32 	%r36, 2, %r8;
	setp.eq.s32 	%p12, %r36, %r2;
	@%p12 bra 	$L__BB0_21;
	mov.u32 	%r181, _ZZ15MatMulKernelDSM6MatrixS_S_iE2Bs;
	cvt.u64.u32 	%rd28, %r181;
	cvta.shared.u64 	%rd29, %rd28;
	mapa.u64	%rd30, %rd29, %r36;
	mul.wide.u32 	%rd31, %r6, 4;
	add.s64 	%rd32, %rd30, %rd31;
	ld.u32 	%r207, [%rd32+128];
	bra.uni 	$L__BB0_22;
$L__BB0_21:
	ld.shared.u32 	%r207, [%r11+128];
$L__BB0_22:
	mad.lo.s32 	%r40, %r207, %r206, %r32;
	@%p9 bra 	$L__BB0_24;
	ld.u32 	%r208, [%rd5+12];
	bra.uni 	$L__BB0_25;
$L__BB0_24:
	ld.shared.u32 	%r208, [%r9+12];
$L__BB0_25:
	div.s32 	%r44, 3, %r8;
	setp.eq.s32 	%p14, %r44, %r2;
	@%p14 bra 	$L__BB0_27;
	mov.u32 	%r182, _ZZ15MatMulKernelDSM6MatrixS_S_iE2Bs;
	cvt.u64.u32 	%rd33, %r182;
	cvta.shared.u64 	%rd34, %rd33;
	mapa.u64	%rd35, %rd34, %r44;
	mul.wide.u32 	%rd36, %r6, 4;
	add.s64 	%rd37, %rd35, %rd36;
	ld.u32 	%r209, [%rd37+192];
	bra.uni 	$L__BB0_28;
$L__BB0_27:
	ld.shared.u32 	%r209, [%r11+192];
$L__BB0_28:
	mad.lo.s32 	%r48, %r209, %r208, %r40;
	@%p9 bra 	$L__BB0_30;
	ld.u32 	%r210, [%rd5+16];
	bra.uni 	$L__BB0_31;
$L__BB0_30:
	ld.shared.u32 	%r210, [%r9+16];
$L__BB0_31:
	div.s32 	%r52, 4, %r8;
	setp.eq.s32 	%p16, %r52, %r2;
	@%p16 bra 	$L__BB0_33;
	mov.u32 	%r183, _ZZ15MatMulKernelDSM6MatrixS_S_iE2Bs;
	cvt.u64.u32 	%rd38, %r183;
	cvta.shared.u64 	%rd39, %rd38;
	mapa.u64	%rd40, %rd39, %r52;
	mul.wide.u32 	%rd41, %r6, 4;
	add.s64 	%rd42, %rd40, %rd41;
	ld.u32 	%r211, [%rd42+256];
	bra.uni 	$L__BB0_34;
$L__BB0_33:
	ld.shared.u32 	%r211, [%r11+256];
$L__BB0_34:
	mad.lo.s32 	%r56, %r211, %r210, %r48;
	@%p9 bra 	$L__BB0_36;
	ld.u32 	%r212, [%rd5+20];
	bra.uni 	$L__BB0_37;
$L__BB0_36:
	ld.shared.u32 	%r212, [%r9+20];
$L__BB0_37:
	div.s32 	%r60, 5, %r8;
	setp.eq.s32 	%p18, %r60, %r2;
	@%p18 bra 	$L__BB0_39;
	mov.u32 	%r184, _ZZ15MatMulKernelDSM6MatrixS_S_iE2Bs;
	cvt.u64.u32 	%rd43, %r184;
	cvta.shared.u64 	%rd44, %rd43;
	mapa.u64	%rd45, %rd44, %r60;
	mul.wide.u32 	%rd46, %r6, 4;
	add.s64 	%rd47, %rd45, %rd46;
	ld.u32 	%r213, [%rd47+320];
	bra.uni 	$L__BB0_40;
$L__BB0_39:
	ld.shared.u32 	%r213, [%r11+320];
$L__BB0_40:
	mad.lo.s32 	%r64, %r213, %r212, %r56;
	@%p9 bra 	$L__BB0_42;
	ld.u32 	%r214, [%rd5+24];
	bra.uni 	$L__BB0_43;
$L__BB0_42:
	ld.shared.u32 	%r214, [%r9+24];
$L__BB0_43:
	div.s32 	%r68, 6, %r8;
	setp.eq.s32 	%p20, %r68, %r2;
	@%p20 bra 	$L__BB0_45;
	mov.u32 	%r185, _ZZ15MatMulKernelDSM6MatrixS_S_iE2Bs;
	cvt.u64.u32 	%rd48, %r185;
	cvta.shared.u64 	%rd49, %rd48;
	mapa.u64	%rd50, %rd49, %r68;
	mul.wide.u32 	%rd51, %r6, 4;
	add.s64 	%rd52, %rd50, %rd51;
	ld.u32 	%r215, [%rd52+384];
	bra.uni 	$L__BB0_46;
$L__BB0_45:
	ld.shared.u32 	%r215, [%r11+384];
$L__BB0_46:
	mad.lo.s32 	%r72, %r215, %r214, %r64;
	@%p9 bra 	$L__BB0_48;
	ld.u32 	%r216, [%rd5+28];
	bra.uni 	$L__BB0_49;
$L__BB0_48:
	ld.shared.u32 	%r216, [%r9+28];
$L__BB0_49:
	div.s32 	%r76, 7, %r8;
	setp.eq.s32 	%p22, %r76, %r2;
	@%p22 bra 	$L__BB0_51;
	mov.u32 	%r186, _ZZ15MatMulKernelDSM6MatrixS_S_iE2Bs;
	cvt.u64.u32 	%rd53, %r186;
	cvta.shared.u64 	%rd54, %rd53;
	mapa.u64	%rd55, %rd54, %r76;
	mul.wide.u32 	%rd56, %r6, 4;
	add.s64 	%rd57, %rd55, %rd56;
	ld.u32 	%r217, [%rd57+448];
	bra.uni 	$L__BB0_52;
$L__BB0_51:
	ld.shared.u32 	%r217, [%r11+448];
$L__BB0_52:
	mad.lo.s32 	%r80, %r217, %r216, %r72;
	@%p9 bra 	$L__BB0_54;
	ld.u32 	%r218, [%rd5+32];
	bra.uni 	$L__BB0_55;
$L__BB0_54:
	ld.shared.u32 	%r218, [%r9+32];
$L__BB0_55:
	div.s32 	%r84, 8, %r8;
	setp.eq.s32 	%p24, %r84, %r2;
	@%p24 bra 	$L__BB0_57;
	mov.u32 	%r187, _ZZ15MatMulKernelDSM6MatrixS_S_iE2Bs;
	cvt.u64.u32 	%rd58, %r187;
	cvta.shared.u64 	%rd59, %rd58;
	mapa.u64	%rd60, %rd59, %r84;
	mul.wide.u32 	%rd61, %r6, 4;
	add.s64 	%rd62, %rd60, %rd61;
	ld.u32 	%r219, [%rd62+512];
	bra.uni 	$L__BB0_58;
$L__BB0_57:
	ld.shared.u32 	%r219, [%r11+512];
$L__BB0_58:
	mad.lo.s32 	%r88, %r219, %r218, %r80;
	@%p9 bra 	$L__BB0_60;
	ld.u32 	%r220, [%rd5+36];
	bra.uni 	$L__BB0_61;
$L__BB0_60:
	ld.shared.u32 	%r220, [%r9+36];
$L__BB0_61:
	div.s32 	%r92, 9, %r8;
	setp.eq.s32 	%p26, %r92, %r2;
	@%p26 bra 	$L__BB0_63;
	mov.u32 	%r188, _ZZ15MatMulKernelDSM6MatrixS_S_iE2Bs;
	cvt.u64.u32 	%rd63, %r188;
	cvta.shared.u64 	%rd64, %rd63;
	mapa.u64	%rd65, %rd64, %r92;
	mul.wide.u32 	%rd66, %r6, 4;
	add.s64 	%rd67, %rd65, %rd66;
	ld.u32 	%r221, [%rd67+576];
	bra.uni 	$L__BB0_64;
$L__BB0_63:
	ld.shared.u32 	%r221, [%r11+576];
$L__BB0_64:
	mad.lo.s32 	%r96, %r221, %r220, %r88;
	@%p9 bra 	$L__BB0_66;
	ld.u32 	%r222, [%rd5+40];
	bra.uni 	$L__BB0_67;
$L__BB0_66:
	ld.shared.u32 	%r222, [%r9+40];
$L__BB0_67:
	div.s32 	%r100, 10, %r8;
	setp.eq.s32 	%p28, %r100, %r2;
	@%p28 bra 	$L__BB0_69;
	mov.u32 	%r189, _ZZ15MatMulKernelDSM6MatrixS_S_iE2Bs;
	cvt.u64.u32 	%rd68, %r189;
	cvta.shared.u64 	%rd69, %rd68;
	mapa.u64	%rd70, %rd69, %r100;
	mul.wide.u32 	%rd71, %r6, 4;
	add.s64 	%rd72, %rd70, %rd71;
	ld.u32 	%r223, [%rd72+640];
	bra.uni 	$L__BB0_70;
$L__BB0_69:
	ld.shared.u32 	%r223, [%r11+640];
$L__BB0_70:
	mad.lo.s32 	%r104, %r223, %r222, %r96;
	@%p9 bra 	$L__BB0_72;
	ld.u32 	%r224, [%rd5+44];
	bra.uni 	$L__BB0_73;
$L__BB0_72:
	ld.shared.u32 	%r224, [%r9+44];
$L__BB0_73:
	div.s32 	%r108, 11, %r8;
	setp.eq.s32 	%p30, %r108, %r2;
	@%p30 bra 	$L__BB0_75;
	mov.u32 	%r190, _ZZ15MatMulKernelDSM6MatrixS_S_iE2Bs;
	cvt.u64.u32 	%rd73, %r190;
	cvta.shared.u64 	%rd74, %rd73;
	mapa.u64	%rd75, %rd74, %r108;
	mul.wide.u32 	%rd76, %r6, 4;
	add.s64 	%rd77, %rd75, %rd76;
	ld.u32 	%r225, [%rd77+704];
	bra.uni 	$L__BB0_76;
$L__BB0_75:
	ld.shared.u32 	%r225, [%r11+704];
$L__BB0_76:
	mad.lo.s32 	%r112, %r225, %r224, %r104;
	@%p9 bra 	$L__BB0_78;
	ld.u32 	%r226, [%rd5+48];
	bra.uni 	$L__BB0_79;
$L__BB0_78:
	ld.shared.u32 	%r226, [%r9+48];
$L__BB0_79:
	div.s32 	%r116, 12, %r8;
	setp.eq.s32 	%p32, %r116, %r2;
	@%p32 bra 	$L__BB0_81;
	mov.u32 	%r191, _ZZ15MatMulKernelDSM6MatrixS_S_iE2Bs;
	cvt.u64.u32 	%rd78, %r191;
	cvta.shared.u64 	%rd79, %rd78;
	mapa.u64	%rd80, %rd79, %r116;
	mul.wide.u32 	%rd81, %r6, 4;
	add.s64 	%rd82, %rd80, %rd81;
	ld.u32 	%r227, [%rd82+768];
	bra.uni 	$L__BB0_82;
$L__BB0_81:
	ld.shared.u32 	%r227, [%r11+768];
$L__BB0_82:
	mad.lo.s32 	%r120, %r227, %r226, %r112;
	@%p9 bra 	$L__BB0_84;
	ld.u32 	%r228, [%rd5+52];
	bra.uni 	$L__BB0_85;
$L__BB0_84:
	ld.shared.u32 	%r228, [%r9+52];
$L__BB0_85:
	div.s32 	%r124, 13, %r8;
	setp.eq.s32 	%p34, %r124, %r2;
	@%p34 bra 	$L__BB0_87;
	mov.u32 	%r192, _ZZ15MatMulKernelDSM6MatrixS_S_iE2Bs;
	cvt.u64.u32 	%rd83, %r192;
	cvta.shared.u64 	%rd84, %rd83;
	mapa.u64	%rd85, %rd84, %r124;
	mul.wide.u32 	%rd86, %r6, 4;
	add.s64 	%rd87, %rd85, %rd86;
	ld.u32 	%r229, [%rd87+832];
	bra.uni 	$L__BB0_88;
$L__BB0_87:
	ld.shared.u32 	%r229, [%r11+832];
$L__BB0_88:
	mad.lo.s32 	%r128, %r229, %r228, %r120;
	@%p9 bra 	$L__BB0_90;
	ld.u32 	%r230, [%rd5+56];
	bra.uni 	$L__BB0_91;
$L__BB0_90:
	ld.shared.u32 	%r230, [%r9+56];
$L__BB0_91:
	div.s32 	%r132, 14, %r8;
	setp.eq.s32 	%p36, %r132, %r2;
	@%p36 bra 	$L__BB0_93;
	mov.u32 	%r193, _ZZ15MatMulKernelDSM6MatrixS_S_iE2Bs;
	cvt.u64.u32 	%rd88, %r193;
	cvta.shared.u64 	%rd89, %rd88;
	mapa.u64	%rd90, %rd89, %r132;
	mul.wide.u32 	%rd91, %r6, 4;
	add.s64 	%rd92, %rd90, %rd91;
	ld.u32 	%r231, [%rd92+896];
	bra.uni 	$L__BB0_94;
$L__BB0_93:
	ld.shared.u32 	%r231, [%r11+896];
$L__BB0_94:
	mad.lo.s32 	%r136, %r231, %r230, %r128;
	@%p9 bra 	$L__BB0_96;
	ld.u32 	%r232, [%rd5+60];
	bra.uni 	$L__BB0_97;
$L__BB0_96:
	ld.shared.u32 	%r232, [%r9+60];
$L__BB0_97:
	div.s32 	%r140, 15, %r8;
	setp.eq.s32 	%p38, %r140, %r2;
	@%p38 bra 	$L__BB0_99;
	mov.u32 	%r194, _ZZ15MatMulKernelDSM6MatrixS_S_iE2Bs;
	cvt.u64.u32 	%rd93, %r194;
	cvta.shared.u64 	%rd94, %rd93;
	mapa.u64	%rd95, %rd94, %r140;
	mul.wide.u32 	%rd96, %r6, 4;
	add.s64 	%rd97, %rd95, %rd96;
	ld.u32 	%r233, [%rd97+960];
	bra.uni 	$L__BB0_100;
$L__BB0_99:
	ld.shared.u32 	%r233, [%r11+960];
$L__BB0_100:
	mad.lo.s32 	%r234, %r233, %r232, %r136;
	bar.sync 	0;
	barrier.cluster.arrive;
	barrier.cluster.wait;
	add.s32 	%r200, %r200, 1;
	setp.ne.s32 	%p39, %r200, 0;
	add.s32 	%r199, %r199, 16;
	shl.b32 	%r195, %r154, 4;
	add.s32 	%r198, %r198, %r195;
	@%p39 bra 	$L__BB0_2;
$L__BB0_101:
	mad.lo.s32 	%r196, %r3, %r157, %r4;
	cvt.s64.s32 	%rd98, %r196;
	cvta.to.global.u64 	%rd99, %rd8;
	mad.lo.s32 	%r197, %r157, %r5, %r6;
	cvt.s64.s32 	%rd100, %r197;
	add.s64 	%rd101, %rd98, %rd100;
	shl.b64 	%rd102, %rd101, 2;
	add.s64 	%rd103, %rd99, %rd102;
	st.global.u32 	[%rd103], %r234;
	ret;

}


// ===== COMPILED SASS (sm_100) =====

	.target	sm_100

	.elftype	@"ET_EXEC"


//--------------------- .note.nv.tkinfo           --------------------------
	.section	.note.nv.tkinfo,"",@"SHT_NOTE"
	.sectionflags	@"SHF_NOTE_NV_TKINFO"
	.tkinfo
        /*0018*/ 	.word	0x00000002
        /*0030*/ 	.string	""
        /*0030*/ 	.string	"ptxas"
        /*0030*/ 	.string	"Cuda compilation tools, release 13.0, V13.0.88"
        /*0030*/ 	.string	"Build cuda_13.0.r13.0/compiler.36424714_0"
        /*0030*/ 	.string	"-arch sm_100 -m 64 "



//--------------------- .note.nv.cuinfo           --------------------------
	.section	.note.nv.cuinfo,"",@"SHT_NOTE"
	.sectionflags	@"SHF_NOTE_NV_CUINFO"
        /*0018*/ 	.short	0x0002
        /*001a*/ 	.short	0x0064
        /*001c*/ 	.short	0x0082
	.zero		2


//--------------------- .nv.info                  --------------------------
	.section	.nv.info,"",@"SHT_CUDA_INFO"
	.align	4


	//----- nvinfo : EIATTR_REGCOUNT
	.align		4
        /*0000*/ 	.byte	0x04, 0x2f
        /*0002*/ 	.short	(.L_1 - .L_0)
	.align		4
.L_0:
        /*0004*/ 	.word	index@(_Z15MatMulKernelDSM6MatrixS_S_i)
        /*0008*/ 	.word	0x00000020


	//----- nvinfo : EIATTR_FRAME_SIZE
	.align		4
.L_1:
        /*000c*/ 	.byte	0x04, 0x11
        /*000e*/ 	.short	(.L_3 - .L_2)
	.align		4
.L_2:
        /*0010*/ 	.word	index@(_Z15MatMulKernelDSM6MatrixS_S_i)
        /*0014*/ 	.word	0x00000000


	//----- nvinfo : EIATTR_MIN_STACK_SIZE
	.align		4
.L_3:
        /*0018*/ 	.byte	0x04, 0x12
        /*001a*/ 	.short	(.L_5 - .L_4)
	.align		4
.L_4:
        /*001c*/ 	.word	index@(_Z15MatMulKernelDSM6MatrixS_S_i)
        /*0020*/ 	.word	0x00000000
.L_5:


//--------------------- .nv.compat                --------------------------
	.section	.nv.compat,"",@"SHT_CUDA_COMPAT_INFO"
	.align	4
        /*0000*/ 	.byte	0x02, 0x09, 0x00, 0x00, 0x02, 0x02, 0x01, 0x00, 0x02, 0x05, 0x05, 0x00, 0x03, 0x07, 0x01, 0x01
        /*0010*/ 	.byte	0x02, 0x03, 0x00, 0x00, 0x02, 0x06, 0x01, 0x00, 0x04, 0x0b, 0x08, 0x00, 0x09, 0x00, 0x00, 0x00
        /*0020*/ 	.byte	0x00, 0x00, 0x00, 0x00


//--------------------- .nv.info._Z15MatMulKernelDSM6MatrixS_S_i --------------------------
	.section	.nv.info._Z15MatMulKernelDSM6MatrixS_S_i,"",@"SHT_CUDA_INFO"
	.sectionflags	@""
	.align	4


	//----- nvinfo : EIATTR_CUDA_API_VERSION
	.align		4
        /*0000*/ 	.byte	0x04, 0x37
        /*0002*/ 	.short	(.L_7 - .L_6)
.L_6:
        /*0004*/ 	.word	0x00000082


	//----- nvinfo : EIATTR_KPARAM_INFO
	.align		4
.L_7:
        /*0008*/ 	.byte	0x04, 0x17
        /*000a*/ 	.short	(.L_9 - .L_8)
.L_8:
        /*000c*/ 	.word	0x00000000
        /*0010*/ 	.short	0x0003
        /*0012*/ 	.short	0x0048
        /*0014*/ 	.byte	0x00, 0xf0, 0x11, 0x00


	//----- nvinfo : EIATTR_KPARAM_INFO
	.align		4
.L_9:
        /*0018*/ 	.byte	0x04, 0x17
        /*001a*/ 	.short	(.L_11 - .L_10)
.L_10:
        /*001c*/ 	.word	0x00000000
        /*0020*/ 	.short	0x0002
        /*0022*/ 	.short	0x0030
        /*0024*/ 	.byte	0x00, 0xf0, 0x61, 0x00


	//----- nvinfo : EIATTR_KPARAM_INFO
	.align		4
.L_11:
        /*0028*/ 	.byte	0x04, 0x17
        /*002a*/ 	.short	(.L_13 - .L_12)
.L_12:
        /*002c*/ 	.word	0x00000000
        /*0030*/ 	.short	0x0001
        /*0032*/ 	.short	0x0018
        /*0034*/ 	.byte	0x00, 0xf0, 0x61, 0x00


	//----- nvinfo : EIATTR_KPARAM_INFO
	.align		4
.L_13:
        /*0038*/ 	.byte	0x04, 0x17
        /*003a*/ 	.short	(.L_15 - .L_14)
.L_14:
        /*003c*/ 	.word	0x00000000
        /*0040*/ 	.short	0x0000
        /*0042*/ 	.short	0x0000
        /*0044*/ 	.byte	0x00, 0xf0, 0x61, 0x00


	//----- nvinfo : EIATTR_SPARSE_MMA_MASK
	.align		4
.L_15:
        /*0048*/ 	.byte	0x03, 0x50
        /*004a*/ 	.short	0x0000


	//----- nvinfo : EIATTR_MAXREG_COUNT
	.align		4
        /*004c*/ 	.byte	0x03, 0x1b
        /*004e*/ 	.short	0x00ff


	//----- nvinfo : EIATTR_NUM_BARRIERS
	.align		4
        /*0050*/ 	.byte	0x02, 0x4c
        /*0052*/ 	.byte	0x01
	.zero		1


	//----- nvinfo : EIATTR_MERCURY_ISA_VERSION
	.align		4
        /*0054*/ 	.byte	0x03, 0x5f
        /*0056*/ 	.short	0x0101


	//----- nvinfo : EIATTR_INT_WARP_WIDE_INSTR_OFFSETS
	.align		4
        /*0058*/ 	.byte	0x04, 0x31
        /*005a*/ 	.short	(.L_17 - .L_16)


	//   ....[0]....
.L_16:
        /*005c*/ 	.word	0x000004a0


	//----- nvinfo : EIATTR_COOP_GROUP_MASK_REGIDS
	.align		4
.L_17:
        /*0060*/ 	.byte	0x04, 0x29
        /*0062*/ 	.short	(.L_19 - .L_18)


	//   ....[0]....
.L_18:
        /*0064*/ 	.word	0xffffffff


	//   ....[1]....
        /*0068*/ 	.word	0xffffffff


	//----- nvinfo : EIATTR_COOP_GROUP_INSTR_OFFSETS
	.align		4
.L_19:
        /*006c*/ 	.byte	0x04, 0x28
        /*006e*/ 	.short	(.L_21 - .L_20)


	//   ....[0]....
.L_20:
        /*0070*/ 	.word	0x00000630


	//   ....[1]....
        /*0074*/ 	.word	0x00001f00


	//----- nvinfo : EIATTR_VRC_CTA_INIT_COUNT
	.align		4
.L_21:
        /*0078*/ 	.byte	0x02, 0x4a
	.zero		1
	.zero		1


	//----- nvinfo : EIATTR_EXIT_INSTR_OFFSETS
	.align		4
        /*007c*/ 	.byte	0x04, 0x1c
        /*007e*/ 	.short	(.L_23 - .L_22)


	//   ....[0]....
.L_22:
        /*0080*/ 	.word	0x00002060


	//----- nvinfo : EIATTR_CBANK_PARAM_SIZE
	.align		4
.L_23:
        /*0084*/ 	.byte	0x03, 0x19
        /*0086*/ 	.short	0x004c


	//----- nvinfo : EIATTR_PARAM_CBANK
	.align		4
        /*0088*/ 	.byte	0x04, 0x0a
        /*008a*/ 	.short	(.L_25 - .L_24)
	.align		4
.L_24:
        /*008c*/ 	.word	index@(.nv.constant0._Z15MatMulKernelDSM6MatrixS_S_i)
        /*0090*/ 	.short	0x0380
        /*0092*/ 	.short	0x004c


	//----- nvinfo : EIATTR_SW_WAR
	.align		4
.L_25:
        /*0094*/ 	.byte	0x04, 0x36
        /*0096*/ 	.short	(.L_27 - .L_26)
.L_26:
        /*0098*/ 	.word	0x00000008
.L_27:


//--------------------- .nv.callgraph             --------------------------
	.section	.nv.callgraph,"",@"SHT_CUDA_CALLGRAPH"
	.align	4
	.sectionentsize	8
	.align		4
        /*0000*/ 	.word	0x00000000
	.align		4
        /*0004*/ 	.word	0xffffffff
	.align		4
        /*0008*/ 	.word	0x00000000
	.align		4
        /*000c*/ 	.word	0xfffffffe
	.align		4
        /*0010*/ 	.word	0x00000000
	.align		4
        /*0014*/ 	.word	0xfffffffd
	.align		4
        /*0018*/ 	.word	0x00000000
	.align		4
        /*001c*/ 	.word	0xfffffffc


//--------------------- .text._Z15MatMulKernelDSM6MatrixS_S_i --------------------------
	.section	.text._Z15MatMulKernelDSM6MatrixS_S_i,"ax",@progbits
	.align	128
        .global         _Z15MatMulKernelDSM6MatrixS_S_i
        .type           _Z15MatMulKernelDSM6MatrixS_S_i,@function
        .size           _Z15MatMulKernelDSM6MatrixS_S_i,(.L_x_11 - _Z15MatMulKernelDSM6MatrixS_S_i)
        .other          _Z15MatMulKernelDSM6MatrixS_S_i,@"STO_CUDA_ENTRY STV_DEFAULT"
_Z15MatMulKernelDSM6MatrixS_S_i:
.text._Z15MatMulKernelDSM6MatrixS_S_i:
[----:B------:R-:W-:Y:S01]  /*0000*/  LDC R1, c[0x0][0x37c] ;  /* 0x0000df00ff017b82 */ /* 0x000fe20000000800 */
[----:B------:R-:W0:Y:S07]  /*0010*/  LDCU UR7, c[0x0][0x380] ;  /* 0x00007000ff0777ac */ /* 0x000e2e0008000800 */
[----:B------:R-:W1:Y:S01]  /*0020*/  S2UR UR4, SR_CTAID.Y ;  /* 0x00000000000479c3 */ /* 0x000e620000002600 */
[----:B------:R-:W2:Y:S01]  /*0030*/  S2R R2, SR_TID.Y ;  /* 0x0000000000027919 */ /* 0x000ea20000002200 */
[----:B------:R-:W-:Y:S01]  /*0040*/  IMAD.MOV.U32 R20, RZ, RZ, RZ ;  /* 0x000000ffff147224 */ /* 0x000fe200078e00ff */
[----:B------:R-:W3:Y:S01]  /*0050*/  LDCU.64 UR10, c[0x0][0x358] ;  /* 0x00006b00ff0a77ac */ /* 0x000ee20008000a00 */
[----:B------:R-:W4:Y:S04]  /*0060*/  S2R R3, SR_TID.X ;  /* 0x0000000000037919 */ /* 0x000f280000002100 */
[----:B------:R-:W5:Y:S01]  /*0070*/  S2UR UR5, SR_CTAID.X ;  /* 0x00000000000579c3 */ /* 0x000f620000002500 */
[----:B0-----:R-:W-:-:S02]  /*0080*/  UISETP.GE.AND UP0, UPT, UR7, 0x10, UPT ;  /* 0x000000100700788c */ /* 0x001fc4000bf06270 */
[----:B-1----:R-:W-:Y:S02]  /*0090*/  USHF.L.U32 UR4, UR4, 0x4, URZ ;  /* 0x0000000404047899 */ /* 0x002fe400080006ff */
[----:B-----5:R-:W-:-:S05]  /*00a0*/  USHF.L.U32 UR5, UR5, 0x4, URZ ;  /* 0x0000000405057899 */ /* 0x020fca00080006ff */
[----:B--23--:R-:W-:Y:S07]  /*00b0*/  BRA.U !UP0, `(.L_x_0) ;  /* 0x0000001d08bc7547 */ /* 0x00cfee000b800000 */
[----:B------:R-:W0:Y:S01]  /*00c0*/  LDC R8, c[0x0][0x3c8] ;  /* 0x0000f200ff087b82 */ /* 0x000e220000000800 */
[----:B------:R-:W1:Y:S01]  /*00d0*/  S2R R11, SR_SWINHI ;  /* 0x00000000000b7919 */ /* 0x000e620000002f00 */
[----:B------:R-:W2:Y:S01]  /*00e0*/  LDCU UR9, c[0x0][0x388] ;  /* 0x00007100ff0977ac */ /* 0x000ea20008000800 */
[----:B------:R-:W-:Y:S01]  /*00f0*/  IMAD.MOV.U32 R20, RZ, RZ, RZ ;  /* 0x000000ffff147224 */ /* 0x000fe200078e00ff */
[----:B------:R-:W4:Y:S04]  /*0100*/  LDCU UR12, c[0x0][0x3a0] ;  /* 0x00007400ff0c77ac */ /* 0x000f280008000800 */
[----:B------:R-:W3:Y:S01]  /*0110*/  S2UR UR6, SR_CgaCtaId ;  /* 0x00000000000679c3 */ /* 0x000ee20000008800 */
[----:B------:R-:W0:Y:S01]  /*0120*/  LDCU UR13, c[0x0][0x3a0] ;  /* 0x00007400ff0d77ac */ /* 0x000e220008000800 */
[----:B--2---:R-:W-:Y:S01]  /*0130*/  UIMAD UR8, UR4, UR9, URZ ;  /* 0x00000009040872a4 */ /* 0x004fe2000f8e02ff */
[----:B0-----:R-:W-:-:S04]  /*0140*/  IABS R7, R8 ;  /* 0x0000000800077213 */ /* 0x001fc80000000000 */
[----:B------:R-:W0:Y:S08]  /*0150*/  I2F.RP R0, R7 ;  /* 0x0000000700007306 */ /* 0x000e300000209400 */
[----:B0-----:R-:W0:Y:S02]  /*0160*/  MUFU.RCP R0, R0 ;  /* 0x0000000000007308 */ /* 0x001e240000001000 */
[----:B0-----:R-:W-:Y:S01]  /*0170*/  VIADD R4, R0, 0xffffffe ;  /* 0x0ffffffe00047836 */ /* 0x001fe20000000000 */
[----:B------:R-:W-:-:S05]  /*0180*/  LOP3.LUT R0, R8, 0x10, RZ, 0x3c, !PT ;  /* 0x0000001008007812 */ /* 0x000fca00078e3cff */
[----:B------:R0:W2:Y:S01]  /*0190*/  F2I.FTZ.U32.TRUNC.NTZ R5, R4 ;  /* 0x0000000400057305 */ /* 0x0000a2000021f000 */
[----:B------:R-:W-:Y:S01]  /*01a0*/  ISETP.GE.AND P2, PT, R0, RZ, PT ;  /* 0x000000ff0000720c */ /* 0x000fe20003f46270 */
[----:B---3--:R-:W-:Y:S01]  /*01b0*/  IMAD.U32 R0, RZ, RZ, UR6 ;  /* 0x00000006ff007e24 */ /* 0x008fe2000f8e00ff */
[----:B------:R-:W-:-:S04]  /*01c0*/  USHF.R.S32.HI UR6, URZ, 0x1f, UR7 ;  /* 0x0000001fff067899 */ /* 0x000fc80008011407 */
[----:B------:R-:W-:Y:S01]  /*01d0*/  ULEA.HI UR6, UR6, UR7, URZ, 0x4 ;  /* 0x0000000706067291 */ /* 0x000fe2000f8f20ff */
[----:B0-----:R-:W-:Y:S02]  /*01e0*/  IMAD.MOV.U32 R4, RZ, RZ, RZ ;  /* 0x000000ffff047224 */ /* 0x001fe400078e00ff */
[----:B------:R-:W-:Y:S01]  /*01f0*/  UMOV UR7, UR5 ;  /* 0x0000000500077c82 */ /* 0x000fe20008000000 */
[----:B------:R-:W-:Y:S01]  /*0200*/  USHF.R.S32.HI UR6, URZ, 0x4, UR6 ;  /* 0x00000004ff067899 */ /* 0x000fe20008011406 */
[----:B--2---:R-:W-:-:S03]  /*0210*/  IMAD.MOV R6, RZ, RZ, -R5 ;  /* 0x000000ffff067224 */ /* 0x004fc600078e0a05 */
[----:B------:R-:W-:Y:S01]  /*0220*/  UIADD3 UR6, UPT, UPT, -UR6, URZ, URZ ;  /* 0x000000ff06067290 */ /* 0x000fe2000fffe1ff */
[----:B------:R-:W-:-:S04]  /*0230*/  IMAD R9, R6, R7, RZ ;  /* 0x0000000706097224 */ /* 0x000fc800078e02ff */
[----:B------:R-:W-:-:S06]  /*0240*/  IMAD.HI.U32 R5, R5, R9, R4 ;  /* 0x0000000905057227 */ /* 0x000fcc00078e0004 */
[----:B------:R-:W-:-:S04]  /*0250*/  IMAD.HI.U32 R5, R5, 0x10, RZ ;  /* 0x0000001005057827 */ /* 0x000fc800078e00ff */
[----:B------:R-:W-:-:S04]  /*0260*/  IMAD.MOV R6, RZ, RZ, -R5 ;  /* 0x000000ffff067224 */ /* 0x000fc800078e0a05 */
[----:B------:R-:W-:-:S05]  /*0270*/  IMAD R6, R7, R6, 0x10 ;  /* 0x0000001007067424 */ /* 0x000fca00078e0206 */
[----:B------:R-:W-:-:S13]  /*0280*/  ISETP.GT.U32.AND P1, PT, R7, R6, PT ;  /* 0x000000060700720c */ /* 0x000fda0003f24070 */
[----:B------:R-:W-:Y:S02]  /*0290*/  @!P1 IMAD.IADD R6, R6, 0x1, -R7 ;  /* 0x0000000106069824 */ /* 0x000fe400078e0a07 */
[----:B------:R-:W-:Y:S01]  /*02a0*/  @!P1 VIADD R5, R5, 0x1 ;  /* 0x0000000105059836 */ /* 0x000fe20000000000 */
[----:B------:R-:W-:Y:S02]  /*02b0*/  ISETP.NE.AND P1, PT, R8, RZ, PT ;  /* 0x000000ff0800720c */ /* 0x000fe40003f25270 */
[----:B------:R-:W-:-:S13]  /*02c0*/  ISETP.GE.U32.AND P0, PT, R6, R7, PT ;  /* 0x000000070600720c */ /* 0x000fda0003f06070 */
[----:B------:R-:W-:-:S04]  /*02d0*/  @P0 VIADD R5, R5, 0x1 ;  /* 0x0000000105050836 */ /* 0x000fc80000000000 */
[----:B------:R-:W-:Y:S01]  /*02e0*/  @!P2 IMAD.MOV R5, RZ, RZ, -R5 ;  /* 0x000000ffff05a224 */ /* 0x000fe200078e0a05 */
[----:B------:R-:W-:-:S05]  /*02f0*/  @!P1 LOP3.LUT R5, RZ, R8, RZ, 0x33, !PT ;  /* 0x00000008ff059212 */ /* 0x000fca00078e33ff */
[C---:B------:R-:W-:Y:S02]  /*0300*/  IMAD R4, R5.reuse, R0, RZ ;  /* 0x0000000005047224 */ /* 0x040fe400078e02ff */
[C---:B------:R-:W-:Y:S02]  /*0310*/  VIADD R6, R5.reuse, 0x1 ;  /* 0x0000000105067836 */ /* 0x040fe40000000000 */
[----:B------:R-:W-:-:S03]  /*0320*/  IMAD.IADD R7, R5, 0x1, R4 ;  /* 0x0000000105077824 */ /* 0x000fc600078e0204 */
[----:B------:R-:W-:Y:S01]  /*0330*/  ISETP.GE.U32.AND P1, PT, R6, 0x3, PT ;  /* 0x000000030600780c */ /* 0x000fe20003f26070 */
[C-C-:B----4-:R-:W-:Y:S01]  /*0340*/  IMAD R6, R2.reuse, UR12, R3.reuse ;  /* 0x0000000c02067c24 */ /* 0x150fe2000f8e0203 */
[C---:B------:R-:W-:Y:S02]  /*0350*/  ISETP.GE.AND P0, PT, R2.reuse, R7, PT ;  /* 0x000000070200720c */ /* 0x040fe40003f06270 */
[----:B------:R-:W-:Y:S02]  /*0360*/  MOV R7, 0x400 ;  /* 0x0000040000077802 */ /* 0x000fe40000000f00 */
[C---:B------:R-:W-:Y:S01]  /*0370*/  ISETP.GE.AND P0, PT, R2.reuse, R4, !P0 ;  /* 0x000000040200720c */ /* 0x040fe20004706270 */
[----:B------:R-:W-:Y:S01]  /*0380*/  IMAD R4, R2, UR9, R3 ;  /* 0x0000000902047c24 */ /* 0x000fe2000f8e0203 */
[----:B------:R-:W-:Y:S01]  /*0390*/  LEA R17, R0, R7, 0x18 ;  /* 0x0000000700117211 */ /* 0x000fe200078ec0ff */
[----:B------:R-:W-:Y:S01]  /*03a0*/  VIADD R9, R7, 0x400 ;  /* 0x0000040007097836 */ /* 0x000fe20000000000 */
[----:B------:R-:W-:-:S04]  /*03b0*/  SEL R7, R5, RZ, !P1 ;  /* 0x000000ff05077207 */ /* 0x000fc80004800000 */
[----:B------:R-:W-:-:S04]  /*03c0*/  LEA R8, R0, R9, 0x18 ;  /* 0x0000000900087211 */ /* 0x000fc800078ec0ff */
[----:B------:R-:W-:Y:S02]  /*03d0*/  MOV R14, R8 ;  /* 0x00000008000e7202 */ /* 0x000fe40000000f00 */
[----:B-1----:R-:W-:Y:S01]  /*03e0*/  MOV R15, R11 ;  /* 0x0000000b000f7202 */ /* 0x002fe20000000f00 */
[----:B------:R-:W-:Y:S02]  /*03f0*/  IMAD R9, R3, 0x4, R8 ;  /* 0x0000000403097824 */ /* 0x000fe400078e0208 */
[----:B------:R-:W-:Y:S01]  /*0400*/  IMAD.U32 R11, RZ, RZ, UR8 ;  /* 0x00000008ff0b7e24 */ /* 0x000fe2000f8e00ff */
[--C-:B------:R-:W-:Y:S02]  /*0410*/  PRMT R12, RZ, 0x654, R14.reuse ;  /* 0x00000654ff0c7816 */ /* 0x100fe4000000000e */
[----:B------:R-:W-:Y:S01]  /*0420*/  MOV R13, R15 ;  /* 0x0000000f000d7202 */ /* 0x000fe20000000f00 */
[----:B------:R-:W-:Y:S01]  /*0430*/  IMAD R8, R2, 0x40, R17 ;  /* 0x0000004002087824 */ /* 0x000fe200078e0211 */
[----:B------:R-:W-:-:S02]  /*0440*/  PRMT R14, R7, 0x654, R14 ;  /* 0x00000654070e7816 */ /* 0x000fc4000000000e */
[----:B------:R-:W-:Y:S01]  /*0450*/  MOV R15, R15 ;  /* 0x0000000f000f7202 */ /* 0x000fe20000000f00 */
[----:B------:R-:W-:Y:S02]  /*0460*/  IMAD R10, R2, 0x40, R9 ;  /* 0x00000040020a7824 */ /* 0x000fe400078e0209 */
[----:B------:R-:W-:-:S04]  /*0470*/  IMAD.WIDE.U32 R12, R3, 0x4, R12 ;  /* 0x00000004030c7825 */ /* 0x000fc800078e000c */
[----:B------:R-:W-:-:S07]  /*0480*/  IMAD.WIDE.U32 R14, R3, 0x4, R14 ;  /* 0x00000004030e7825 */ /* 0x000fce00078e000e */
.L_x_9:
[----:B------:R-:W0:Y:S01]  /*0490*/  @P0 LDC.64 R16, c[0x0][0x390] ;  /* 0x0000e400ff100b82 */ /* 0x000e220000000a00 */
[----:B------:R-:W-:Y:S01]  /*04a0*/  VOTEU.ANY UP0, P0 ;  /* 0x0000000000ff7886 */ /* 0x000fe20000000100 */
[----:B------:R-:W-:Y:S02]  /*04b0*/  @P0 SHF.R.S32.HI R21, RZ, 0x1f, R11 ;  /* 0x0000001fff150819 */ /* 0x000fe4000001140b */
[----:B------:R-:W-:Y:S02]  /*04c0*/  @P0 IADD3 R23, P1, PT, R4, R11, RZ ;  /* 0x0000000b04170210 */ /* 0x000fe40007f3e0ff */
[----:B------:R-:W-:Y:S02]  /*04d0*/  @UP0 USHF.R.S32.HI UR8, URZ, 0x1f, UR7 ;  /* 0x0000001fff080899 */ /* 0x000fe40008011407 */
[----:B------:R-:W-:Y:S01]  /*04e0*/  @P0 IADD3 R22, P2, PT, R6, UR7, RZ ;  /* 0x0000000706160c10 */ /* 0x000fe2000ff5e0ff */
[----:B------:R-:W1:Y:S01]  /*04f0*/  @P0 LDC.64 R18, c[0x0][0x3a8] ;  /* 0x0000ea00ff120b82 */ /* 0x000e620000000a00 */
[----:B------:R-:W-:-:S02]  /*0500*/  @P0 LEA.HI.X.SX32 R24, R4, R21, 0x1, P1 ;  /* 0x0000001504180211 */ /* 0x000fc400008f0eff */
[----:B------:R-:W-:Y:S02]  /*0510*/  @P0 LEA.HI.X.SX32 R21, R6, UR8, 0x1, P2 ;  /* 0x0000000806150c11 */ /* 0x000fe400090f0eff */
[----:B0-----:R-:W-:-:S04]  /*0520*/  @P0 LEA R16, P1, R23, R16, 0x2 ;  /* 0x0000001017100211 */ /* 0x001fc800078210ff */
[----:B------:R-:W-:Y:S02]  /*0530*/  @P0 LEA.HI.X R17, R23, R17, R24, 0x2, P1 ;  /* 0x0000001117110211 */ /* 0x000fe400008f1418 */
[----:B-1----:R-:W-:-:S03]  /*0540*/  @P0 LEA R18, P3, R22, R18, 0x2 ;  /* 0x0000001216120211 */ /* 0x002fc600078610ff */
[----:B------:R-:W2:Y:S01]  /*0550*/  @P0 LDG.E R16, desc[UR10][R16.64] ;  /* 0x0000000a10100981 */ /* 0x000ea2000c1e1900 */
[----:B------:R-:W-:-:S06]  /*0560*/  @P0 LEA.HI.X R19, R22, R19, R21, 0x2, P3 ;  /* 0x0000001316130211 */ /* 0x000fcc00018f1415 */
[----:B------:R-:W3:Y:S01]  /*0570*/  @P0 LDG.E R19, desc[UR10][R18.64] ;  /* 0x0000000a12130981 */ /* 0x000ee2000c1e1900 */
[----:B------:R-:W0:Y:S01]  /*0580*/  LDCU UR8, c[0x0][0x36c] ;  /* 0x00006d80ff0877ac */ /* 0x000e220008000800 */
[----:B------:R-:W-:Y:S01]  /*0590*/  @P0 IMAD R21, R3, 0x4, R8 ;  /* 0x0000000403150824 */ /* 0x000fe200078e0208 */
[----:B0-----:R-:W-:-:S04]  /*05a0*/  UISETP.EQ.U32.AND UP0, UPT, UR8, 0x1, UPT ;  /* 0x000000010800788c */ /* 0x001fc8000bf02070 */
[----:B--2---:R0:W-:Y:S04]  /*05b0*/  @P0 STS [R21], R16 ;  /* 0x0000001015000388 */ /* 0x0041e80000000800 */
[----:B---3--:R0:W-:Y:S01]  /*05c0*/  @P0 STS [R10], R19 ;  /* 0x000000130a000388 */ /* 0x0081e20000000800 */
[----:B------:R-:W-:Y:S05]  /*05d0*/  BRA.U !UP0, `(.L_x_1) ;  /* 0x0000000108147547 */ /* 0x000fea000b800000 */
[----:B------:R-:W-:Y:S06]  /*05e0*/  MEMBAR.ALL.GPU ;  /* 0x0000000000007992 */ /* 0x000fec000000a000 */
[----:B------:R-:W-:-:S00]  /*05f0*/  ERRBAR ;  /* 0x00000000000079ab */ /* 0x000fc00000000000 */
[----:B------:R-:W-:Y:S08]  /*0600*/  CGAERRBAR ;  /* 0x00000000000075ab */ /* 0x000ff00000000000 */
[----:B------:R-:W-:Y:S01]  /*0610*/  UCGABAR_ARV ;  /* 0x00000000000079c7 */ /* 0x000fe20008000000 */
[----:B------:R-:W-:Y:S05]  /*0620*/  BRA `(.L_x_2) ;  /* 0x0000000000047947 */ /* 0x000fea0003800000 */
.L_x_1:
[----:B------:R-:W-:Y:S01]  /*0630*/  NOP ;  /* 0x0000000000007918 */ /* 0x000fe20000000000 */
.L_x_2:
[----:B------:R-:W-:Y:S05]  /*0640*/  BRA.U !UP0, `(.L_x_3) ;  /* 0x00000001080c7547 */ /* 0x000fea000b800000 */
[----:B------:R-:W-:Y:S01]  /*0650*/  UCGABAR_WAIT ;  /* 0x0000000000007dc7 */ /* 0x000fe20008000000 */
[----:B------:R-:W-:Y:S01]  /*0660*/  CCTL.IVALL ;  /* 0x00000000ff00798f */ /* 0x000fe20002000000 */
[----:B------:R-:W-:Y:S05]  /*0670*/  BRA `(.L_x_4) ;  /* 0x0000000000047947 */ /* 0x000fea0003800000 */
.L_x_3:
[----:B------:R-:W-:Y:S06]  /*0680*/  BAR.SYNC.DEFER_BLOCKING 0x0 ;  /* 0x0000000000007b1d */ /* 0x000fec0000010000 */
.L_x_4:
[-C--:B------:R-:W-:Y:S02]  /*0690*/  IABS R18, R5.reuse ;  /* 0x0000000500127213 */ /* 0x080fe40000000000 */
[-C--:B------:R-:W-:Y:S02]  /*06a0*/  IABS R23, R5.reuse ;  /* 0x0000000500177213 */ /* 0x080fe40000000000 */
[----:B0-----:R-:W0:Y:S01]  /*06b0*/  I2F.RP R19, R18 ;  /* 0x0000001200137306 */ /* 0x001e220000209400 */
[----:B------:R-:W-:Y:S02]  /*06c0*/  IABS R22, R2 ;  /* 0x0000000200167213 */ /* 0x000fe40000000000 */
[----:B------:R-:W-:Y:S01]  /*06d0*/  IMAD.MOV R25, RZ, RZ, -R23 ;  /* 0x000000ffff197224 */ /* 0x000fe200078e0a17 */
[----:B------:R-:W-:Y:S02]  /*06e0*/  LOP3.LUT R24, RZ, R5, RZ, 0x33, !PT ;  /* 0x00000005ff187212 */ /* 0x000fe400078e33ff */
[----:B------:R-:W-:-:S02]  /*06f0*/  MOV R23, 0x400 ;  /* 0x0000040000177802 */ /* 0x000fc40000000f00 */
[----:B0-----:R-:W0:Y:S02]  /*0700*/  MUFU.RCP R19, R19 ;  /* 0x0000001300137308 */ /* 0x001e240000001000 */
[----:B0-----:R-:W-:-:S06]  /*0710*/  VIADD R16, R19, 0xffffffe ;  /* 0x0ffffffe13107836 */ /* 0x001fcc0000000000 */
[----:B------:R0:W1:Y:S02]  /*0720*/  F2I.FTZ.U32.TRUNC.NTZ R17, R16 ;  /* 0x0000001000117305 */ /* 0x000064000021f000 */
[----:B0-----:R-:W-:Y:S02]  /*0730*/  IMAD.MOV.U32 R16, RZ, RZ, RZ ;  /* 0x000000ffff107224 */ /* 0x001fe400078e00ff */
[----:B-1----:R-:W-:-:S04]  /*0740*/  IMAD.MOV R21, RZ, RZ, -R17 ;  /* 0x000000ffff157224 */ /* 0x002fc800078e0a11 */
[----:B------:R-:W-:-:S04]  /*0750*/  IMAD R21, R21, R18, RZ ;  /* 0x0000001215157224 */ /* 0x000fc800078e02ff */
[----:B------:R-:W-:-:S06]  /*0760*/  IMAD.HI.U32 R21, R17, R21, R16 ;  /* 0x0000001511157227 */ /* 0x000fcc00078e0010 */
[----:B------:R-:W-:-:S04]  /*0770*/  IMAD.HI.U32 R16, R21, R22, RZ ;  /* 0x0000001615107227 */ /* 0x000fc800078e00ff */
[----:B------:R-:W-:Y:S02]  /*0780*/  IMAD R17, R16, R25, R22 ;  /* 0x0000001910117224 */ /* 0x000fe400078e0216 */
[----:B------:R-:W0:Y:S03]  /*0790*/  S2R R22, SR_SWINHI ;  /* 0x0000000000167919 */ /* 0x000e260000002f00 */
[----:B------:R-:W-:-:S13]  /*07a0*/  ISETP.GT.U32.AND P2, PT, R18, R17, PT ;  /* 0x000000111200720c */ /* 0x000fda0003f44070 */
[----:B------:R-:W-:Y:S02]  /*07b0*/  @!P2 IMAD.IADD R17, R17, 0x1, -R18 ;  /* 0x000000011111a824 */ /* 0x000fe400078e0a12 */
[----:B------:R-:W-:-:S03]  /*07c0*/  @!P2 VIADD R16, R16, 0x1 ;  /* 0x000000011010a836 */ /* 0x000fc60000000000 */
[----:B------:R-:W-:Y:S02]  /*07d0*/  ISETP.GE.U32.AND P1, PT, R17, R18, PT ;  /* 0x000000121100720c */ /* 0x000fe40003f26070 */
[----:B------:R-:W-:-:S04]  /*07e0*/  LOP3.LUT R17, R2, R5, RZ, 0x3c, !PT ;  /* 0x0000000502117212 */ /* 0x000fc800078e3cff */
[----:B------:R-:W-:-:S07]  /*07f0*/  ISETP.GE.AND P3, PT, R17, RZ, PT ;  /* 0x000000ff1100720c */ /* 0x000fce0003f66270 */
[----:B------:R-:W-:Y:S01]  /*0800*/  @P1 VIADD R16, R16, 0x1 ;  /* 0x0000000110101836 */ /* 0x000fe20000000000 */
[----:B------:R-:W-:-:S05]  /*0810*/  ISETP.NE.AND P1, PT, R5, RZ, PT ;  /* 0x000000ff0500720c */ /* 0x000fca0003f25270 */
[----:B------:R-:W-:-:S05]  /*0820*/  @!P3 IMAD.MOV R16, RZ, RZ, -R16 ;  /* 0x000000ffff10b224 */ /* 0x000fca00078e0a10 */
[----:B------:R-:W-:-:S04]  /*0830*/  SEL R27, R24, R16, !P1 ;  /* 0x00000010181b7207 */ /* 0x000fc80004800000 */
[----:B------:R-:W-:Y:S02]  /*0840*/  ISETP.NE.AND P3, PT, R27, R0, PT ;  /* 0x000000001b00720c */ /* 0x000fe40003f65270 */
[----:B------:R-:W1:Y:S11]  /*0850*/  S2R R0, SR_CgaCtaId ;  /* 0x0000000000007919 */ /* 0x000e760000008800 */
[----:B------:R-:W-:Y:S01]  /*0860*/  @!P3 LDS R26, [R8] ;  /* 0x00000000081ab984 */ /* 0x000fe20000000800 */
[----:B-1----:R-:W-:-:S02]  /*0870*/  LEA R17, R0, R23, 0x18 ;  /* 0x0000001700117211 */ /* 0x002fc400078ec0ff */
[----:B------:R-:W-:Y:S02]  /*0880*/  ISETP.NE.AND P4, PT, R0, RZ, PT ;  /* 0x000000ff0000720c */ /* 0x000fe40003f85270 */
[----:B------:R-:W-:Y:S02]  /*0890*/  MOV R16, R17 ;  /* 0x0000001100107202 */ /* 0x000fe40000000f00 */
[----:B0-----:R-:W-:Y:S02]  /*08a0*/  MOV R17, R22 ;  /* 0x0000001600117202 */ /* 0x001fe40000000f00 */
[-C--:B------:R-:W-:Y:S02]  /*08b0*/  ISETP.NE.AND P2, PT, R27, R0.reuse, PT ;  /* 0x000000001b00720c */ /* 0x080fe40003f45270 */
[----:B------:R-:W-:Y:S02]  /*08c0*/  ISETP.NE.AND P5, PT, R7, R0, PT ;  /* 0x000000000700720c */ /* 0x000fe40003fa5270 */
[----:B------:R-:W-:-:S02]  /*08d0*/  PRMT R16, R27, 0x654, R16 ;  /* 0x000006541b107816 */ /* 0x000fc40000000010 */
[----:B------:R-:W-:-:S03]  /*08e0*/  MOV R17, R17 ;  /* 0x0000001100117202 */ /* 0x000fc60000000f00 */
[----:B------:R-:W-:Y:S01]  /*08f0*/  IMAD.WIDE.U32 R16, R2, 0x40, R16 ;  /* 0x0000004002107825 */ /* 0x000fe200078e0010 */
[----:B------:R-:W0:Y:S04]  /*0900*/  @!P4 LDS R19, [R9] ;  /* 0x000000000913c984 */ /* 0x000e280000000800 */
[----:B------:R-:W2:Y:S04]  /*0910*/  @P2 LD.E R27, desc[UR10][R16.64+0x4] ;  /* 0x0000040a101b2980 */ /* 0x000ea8000c101900 */
[----:B------:R-:W2:Y:S04]  /*0920*/  @P5 LD.E R28, desc[UR10][R14.64+0x40] ;  /* 0x0000400a0e1c5980 */ /* 0x000ea8000c101900 */
[----:B------:R-:W0:Y:S04]  /*0930*/  @P3 LD.E R26, desc[UR10][R16.64] ;  /* 0x0000000a101a3980 */ /* 0x000e28000c101900 */
[----:B------:R-:W0:Y:S04]  /*0940*/  @P4 LD.E R19, desc[UR10][R12.64] ;  /* 0x0000000a0c134980 */ /* 0x000e28000c101900 */
[----:B------:R-:W-:Y:S04]  /*0950*/  @!P2 LDS R27, [R8+0x4] ;  /* 0x00000400081ba984 */ /* 0x000fe80000000800 */
[----:B------:R-:W2:Y:S01]  /*0960*/  @!P5 LDS R28, [R9+0x40] ;  /* 0x00004000091cd984 */ /* 0x000ea20000000800 */
[----:B0-----:R-:W-:-:S02]  /*0970*/  IMAD R19, R19, R26, R20 ;  /* 0x0000001a13137224 */ /* 0x001fc400078e0214 */
[----:B------:R-:W-:-:S04]  /*0980*/  IMAD.HI.U32 R20, R21, 0x2, RZ ;  /* 0x0000000215147827 */ /* 0x000fc800078e00ff */
[----:B--2---:R-:W-:Y:S02]  /*0990*/  IMAD R19, R28, R27, R19 ;  /* 0x0000001b1c137224 */ /* 0x004fe400078e0213 */
[----:B------:R-:W-:-:S05]  /*09a0*/  IMAD R27, R20, R25, 0x2 ;  /* 0x00000002141b7424 */ /* 0x000fca00078e0219 */
[----:B------:R-:W-:Y:S02]  /*09b0*/  ISETP.GT.U32.AND P4, PT, R18, R27, PT ;  /* 0x0000001b1200720c */ /* 0x000fe40003f84070 */
[----:B------:R-:W-:-:S11]  /*09c0*/  LOP3.LUT R26, R5, 0x2, RZ, 0x3c, !PT ;  /* 0x00000002051a7812 */ /* 0x000fd600078e3cff */
[----:B------:R-:W-:Y:S01]  /*09d0*/  @!P4 IMAD.IADD R27, R27, 0x1, -R18 ;  /* 0x000000011b1bc824 */ /* 0x000fe200078e0a12 */
[----:B------:R-:W-:-:S04]  /*09e0*/  ISETP.GE.AND P5, PT, R26, RZ, PT ;  /* 0x000000ff1a00720c */ /* 0x000fc80003fa6270 */
[----:B------:R-:W-:Y:S01]  /*09f0*/  ISETP.GE.U32.AND P3, PT, R27, R18, PT ;  /* 0x000000121b00720c */ /* 0x000fe20003f66070 */
[----:B------:R-:W-:-:S12]  /*0a00*/  @!P4 VIADD R20, R20, 0x1 ;  /* 0x000000011414c836 */ /* 0x000fd80000000000 */
[----:B------:R-:W-:-:S04]  /*0a10*/  @P3 VIADD R20, R20, 0x1 ;  /* 0x0000000114143836 */ /* 0x000fc80000000000 */
[----:B------:R-:W-:-:S05]  /*0a20*/  @!P5 IMAD.MOV R20, RZ, RZ, -R20 ;  /* 0x000000ffff14d224 */ /* 0x000fca00078e0a14 */
[----:B------:R-:W-:Y:S02]  /*0a30*/  SEL R29, R24, R20, !P1 ;  /* 0x00000014181d7207 */ /* 0x000fe40004800000 */
[----:B------:R-:W2:Y:S02]  /*0a40*/  @P2 LD.E R20, desc[UR10][R16.64+0x8] ;  /* 0x0000080a10142980 */ /* 0x000ea4000c101900 */
[----:B------:R-:W-:-:S13]  /*0a50*/  ISETP.NE.AND P3, PT, R29, R0, PT ;  /* 0x000000001d00720c */ /* 0x000fda0003f65270 */
[----:B------:R-:W-:-:S05]  /*0a60*/  @P3 VIADD R27, R23, 0x400 ;  /* 0x00000400171b3836 */ /* 0x000fca0000000000 */
[----:B------:R-:W-:-:S04]  /*0a70*/  @P3 LEA R27, R0, R27, 0x18 ;  /* 0x0000001b001b3211 */ /* 0x000fc800078ec0ff */
[----:B------:R-:W-:Y:S02]  /*0a80*/  @P3 MOV R26, R27 ;  /* 0x0000001b001a3202 */ /* 0x000fe40000000f00 */
[----:B------:R-:W-:Y:S02]  /*0a90*/  @P3 MOV R27, R22 ;  /* 0x00000016001b3202 */ /* 0x000fe40000000f00 */
[----:B------:R-:W-:Y:S02]  /*0aa0*/  @P3 PRMT R26, R29, 0x654, R26 ;  /* 0x000006541d1a3816 */ /* 0x000fe4000000001a */
[----:B------:R-:W-:-:S03]  /*0ab0*/  @P3 MOV R27, R27 ;  /* 0x0000001b001b3202 */ /* 0x000fc60000000f00 */
[----:B------:R-:W-:-:S05]  /*0ac0*/  @P3 IMAD.WIDE.U32 R26, R3, 0x4, R26 ;  /* 0x00000004031a3825 */ /* 0x000fca00078e001a */
[----:B------:R-:W2:Y:S04]  /*0ad0*/  @P3 LD.E R28, desc[UR10][R26.64+0x80] ;  /* 0x0000800a1a1c3980 */ /* 0x000ea8000c101900 */
[----:B------:R-:W-:Y:S04]  /*0ae0*/  @!P2 LDS R20, [R8+0x8] ;  /* 0x000008000814a984 */ /* 0x000fe80000000800 */
[----:B------:R-:W2:Y:S02]  /*0af0*/  @!P3 LDS R28, [R9+0x80] ;  /* 0x00008000091cb984 */ /* 0x000ea40000000800 */
[----:B--2---:R-:W-:-:S02]  /*0b00*/  IMAD R19, R28, R20, R19 ;  /* 0x000000141c137224 */ /* 0x004fc400078e0213 */
[----:B------:R-:W-:-:S04]  /*0b10*/  IMAD.HI.U32 R20, R21, 0x3, RZ ;  /* 0x0000000315147827 */ /* 0x000fc800078e00ff */
        /* <DEDUP_REMOVED lines=273> */
[----:B------:R-:W-:Y:S01]  /*1c30*/  SEL R29, R24, R20, !P1 ;  /* 0x00000014181d7207 */ /* 0x000fe20004800000 */
[----:B------:R-:W-:-:S04]  /*1c40*/  IMAD.HI.U32 R20, R21, 0xf, RZ ;  /* 0x0000000f15147827 */ /* 0x000fc800078e00ff */
[----:B------:R-:W-:-:S05]  /*1c50*/  IMAD R25, R20, R25, 0xf ;  /* 0x0000000f14197424 */ /* 0x000fca00078e0219 */
[----:B------:R-:W-:-:S13]  /*1c60*/  ISETP.GT.U32.AND P5, PT, R18, R25, PT ;  /* 0x000000191200720c */ /* 0x000fda0003fa4070 */
[----:B------:R-:W-:-:S05]  /*1c70*/  @!P5 IMAD.IADD R25, R25, 0x1, -R18 ;  /* 0x000000011919d824 */ /* 0x000fca00078e0a12 */
[----:B------:R-:W-:Y:S02]  /*1c80*/  ISETP.GE.U32.AND P4, PT, R25, R18, PT ;  /* 0x000000121900720c */ /* 0x000fe40003f86070 */
[----:B------:R-:W-:-:S04]  /*1c90*/  LOP3.LUT R18, R5, 0xf, RZ, 0x3c, !PT ;  /* 0x0000000f05127812 */ /* 0x000fc800078e3cff */
[----:B------:R-:W-:Y:S01]  /*1ca0*/  ISETP.GE.AND P6, PT, R18, RZ, PT ;  /* 0x000000ff1200720c */ /* 0x000fe20003fc6270 */
[----:B------:R-:W-:Y:S01]  /*1cb0*/  @!P5 VIADD R20, R20, 0x1 ;  /* 0x000000011414d836 */ /* 0x000fe20000000000 */
[----:B------:R-:W-:Y:S01]  /*1cc0*/  ISETP.NE.AND P3, PT, R29, R0, PT ;  /* 0x000000001d00720c */ /* 0x000fe20003f65270 */
[----:B------:R-:W2:Y:S04]  /*1cd0*/  @P2 LD.E R18, desc[UR10][R16.64+0x38] ;  /* 0x0000380a10122980 */ /* 0x000ea8000c101900 */
[----:B------:R-:W-:-:S06]  /*1ce0*/  @P4 VIADD R20, R20, 0x1 ;  /* 0x0000000114144836 */ /* 0x000fcc0000000000 */
[----:B------:R-:W-:-:S05]  /*1cf0*/  @!P6 IMAD.MOV R20, RZ, RZ, -R20 ;  /* 0x000000ffff14e224 */ /* 0x000fca00078e0a14 */
[----:B------:R-:W-:-:S04]  /*1d00*/  SEL R25, R24, R20, !P1 ;  /* 0x0000001418197207 */ /* 0x000fc80004800000 */
[----:B------:R-:W-:Y:S01]  /*1d10*/  ISETP.NE.AND P1, PT, R25, R0, PT ;  /* 0x000000001900720c */ /* 0x000fe20003f25270 */
[----:B------:R-:W-:-:S05]  /*1d20*/  @P3 VIADD R27, R23, 0x400 ;  /* 0x00000400171b3836 */ /* 0x000fca0000000000 */
[----:B------:R-:W-:-:S07]  /*1d30*/  @P3 LEA R27, R0, R27, 0x18 ;  /* 0x0000001b001b3211 */ /* 0x000fce00078ec0ff */
[----:B------:R-:W-:Y:S01]  /*1d40*/  @P1 VIADD R23, R23, 0x400 ;  /* 0x0000040017171836 */ /* 0x000fe20000000000 */
[----:B------:R-:W-:Y:S02]  /*1d50*/  @P3 MOV R26, R27 ;  /* 0x0000001b001a3202 */ /* 0x000fe40000000f00 */
[----:B------:R-:W-:Y:S02]  /*1d60*/  @P3 MOV R27, R22 ;  /* 0x00000016001b3202 */ /* 0x000fe40000000f00 */
[----:B------:R-:W-:Y:S02]  /*1d70*/  @P1 LEA R21, R0, R23, 0x18 ;  /* 0x0000001700151211 */ /* 0x000fe400078ec0ff */
[----:B------:R-:W-:Y:S02]  /*1d80*/  @P3 PRMT R26, R29, 0x654, R26 ;  /* 0x000006541d1a3816 */ /* 0x000fe4000000001a */
[----:B------:R-:W-:Y:S02]  /*1d90*/  @P3 MOV R27, R27 ;  /* 0x0000001b001b3202 */ /* 0x000fe40000000f00 */
[----:B------:R-:W-:-:S02]  /*1da0*/  @P1 MOV R20, R21 ;  /* 0x0000001500141202 */ /* 0x000fc40000000f00 */
[----:B------:R-:W-:Y:S01]  /*1db0*/  @P1 MOV R21, R22 ;  /* 0x0000001600151202 */ /* 0x000fe20000000f00 */
[----:B------:R-:W-:Y:S01]  /*1dc0*/  @P3 IMAD.WIDE.U32 R26, R3, 0x4, R26 ;  /* 0x00000004031a3825 */ /* 0x000fe200078e001a */
[----:B------:R-:W-:Y:S02]  /*1dd0*/  @P1 PRMT R20, R25, 0x654, R20 ;  /* 0x0000065419141816 */ /* 0x000fe40000000014 */
[----:B------:R-:W-:Y:S02]  /*1de0*/  @P1 MOV R21, R21 ;  /* 0x0000001500151202 */ /* 0x000fe40000000f00 */
[----:B------:R-:W2:Y:S01]  /*1df0*/  @P3 LD.E R24, desc[UR10][R26.64+0x380] ;  /* 0x0003800a1a183980 */ /* 0x000ea2000c101900 */
[----:B------:R-:W-:-:S03]  /*1e00*/  @P1 IMAD.WIDE.U32 R22, R3, 0x4, R20 ;  /* 0x0000000403161825 */ /* 0x000fc600078e0014 */
[----:B------:R-:W3:Y:S04]  /*1e10*/  @P2 LD.E R20, desc[UR10][R16.64+0x3c] ;  /* 0x00003c0a10142980 */ /* 0x000ee8000c101900 */
[----:B------:R-:W3:Y:S04]  /*1e20*/  @P1 LD.E R21, desc[UR10][R22.64+0x3c0] ;  /* 0x0003c00a16151980 */ /* 0x000ee8000c101900 */
[----:B------:R-:W-:Y:S04]  /*1e30*/  @!P2 LDS R18, [R8+0x38] ;  /* 0x000038000812a984 */ /* 0x000fe80000000800 */
[----:B------:R-:W2:Y:S04]  /*1e40*/  @!P3 LDS R24, [R9+0x380] ;  /* 0x000380000918b984 */ /* 0x000ea80000000800 */
[----:B------:R-:W-:Y:S04]  /*1e50*/  @!P2 LDS R20, [R8+0x3c] ;  /* 0x00003c000814a984 */ /* 0x000fe80000000800 */
[----:B------:R-:W3:Y:S01]  /*1e60*/  @!P1 LDS R21, [R9+0x3c0] ;  /* 0x0003c00009159984 */ /* 0x000ee20000000800 */
[----:B--2---:R-:W-:-:S04]  /*1e70*/  IMAD R18, R24, R18, R19 ;  /* 0x0000001218127224 */ /* 0x004fc800078e0213 */
[----:B---3--:R-:W-:Y:S01]  /*1e80*/  IMAD R20, R21, R20, R18 ;  /* 0x0000001415147224 */ /* 0x008fe200078e0212 */
[----:B------:R-:W-:Y:S06]  /*1e90*/  BAR.SYNC.DEFER_BLOCKING 0x0 ;  /* 0x0000000000007b1d */ /* 0x000fec0000010000 */
[----:B------:R-:W-:Y:S05]  /*1ea0*/  BRA.U !UP0, `(.L_x_5) ;  /* 0x0000000108147547 */ /* 0x000fea000b800000 */
[----:B------:R-:W-:Y:S06]  /*1eb0*/  MEMBAR.ALL.GPU ;  /* 0x0000000000007992 */ /* 0x000fec000000a000 */
[----:B------:R-:W-:-:S00]  /*1ec0*/  ERRBAR ;  /* 0x00000000000079ab */ /* 0x000fc00000000000 */
[----:B------:R-:W-:Y:S08]  /*1ed0*/  CGAERRBAR ;  /* 0x00000000000075ab */ /* 0x000ff00000000000 */
[----:B------:R-:W-:Y:S01]  /*1ee0*/  UCGABAR_ARV ;  /* 0x00000000000079c7 */ /* 0x000fe20008000000 */
[----:B------:R-:W-:Y:S05]  /*1ef0*/  BRA `(.L_x_6) ;  /* 0x0000000000047947 */ /* 0x000fea0003800000 */
.L_x_5:
[----:B------:R-:W-:Y:S01]  /*1f00*/  NOP ;  /* 0x0000000000007918 */ /* 0x000fe20000000000 */
.L_x_6:
[----:B------:R-:W-:Y:S05]  /*1f10*/  BRA.U !UP0, `(.L_x_7) ;  /* 0x00000001080c7547 */ /* 0x000fea000b800000 */
[----:B------:R-:W-:Y:S01]  /*1f20*/  UCGABAR_WAIT ;  /* 0x0000000000007dc7 */ /* 0x000fe20008000000 */
[----:B------:R-:W-:Y:S01]  /*1f30*/  CCTL.IVALL ;  /* 0x00000000ff00798f */ /* 0x000fe20002000000 */
[----:B------:R-:W-:Y:S05]  /*1f40*/  BRA `(.L_x_8) ;  /* 0x0000000000047947 */ /* 0x000fea0003800000 */
.L_x_7:
[----:B------:R-:W-:Y:S06]  /*1f50*/  BAR.SYNC.DEFER_BLOCKING 0x0 ;  /* 0x0000000000007b1d */ /* 0x000fec0000010000 */
.L_x_8:
[----:B------:R-:W-:Y:S01]  /*1f60*/  UIADD3 UR6, UPT, UPT, UR6, 0x1, URZ ;  /* 0x0000000106067890 */ /* 0x000fe2000fffe0ff */
[----:B------:R-:W-:Y:S01]  /*1f70*/  VIADD R11, R11, 0x10 ;  /* 0x000000100b0b7836 */ /* 0x000fe20000000000 */
[----:B------:R-:W-:Y:S02]  /*1f80*/  ULEA UR7, UR13, UR7, 0x4 ;  /* 0x000000070d077291 */ /* 0x000fe4000f8e20ff */
[----:B------:R-:W-:-:S09]  /*1f90*/  UISETP.NE.AND UP0, UPT, UR6, URZ, UPT ;  /* 0x000000ff0600728c */ /* 0x000fd2000bf05270 */
[----:B------:R-:W-:Y:S05]  /*1fa0*/  BRA.U UP0, `(.L_x_9) ;  /* 0xffffffe500387547 */ /* 0x000fea000b83ffff */
.L_x_0:
[----:B------:R-:W0:Y:S01]  /*1fb0*/  LDCU UR6, c[0x0][0x3b8] ;  /* 0x00007700ff0677ac */ /* 0x000e220008000800 */
[----:B------:R-:W1:Y:S01]  /*1fc0*/  LDCU.64 UR8, c[0x0][0x3c0] ;  /* 0x00007800ff0877ac */ /* 0x000e620008000a00 */
[----:B0-----:R-:W-:Y:S02]  /*1fd0*/  UIMAD UR4, UR4, UR6, UR5 ;  /* 0x00000006040472a4 */ /* 0x001fe4000f8e0205 */
[----:B----4-:R-:W-:-:S04]  /*1fe0*/  IMAD R2, R2, UR6, R3 ;  /* 0x0000000602027c24 */ /* 0x010fc8000f8e0203 */
[----:B------:R-:W-:Y:S01]  /*1ff0*/  IMAD.U32 R5, RZ, RZ, UR4 ;  /* 0x00000004ff057e24 */ /* 0x000fe2000f8e00ff */
[----:B------:R-:W-:Y:S02]  /*2000*/  SHF.R.S32.HI R0, RZ, 0x1f, R2 ;  /* 0x0000001fff007819 */ /* 0x000fe40000011402 */
[----:B------:R-:W-:-:S04]  /*2010*/  IADD3 R3, P0, PT, R2, UR4, RZ ;  /* 0x0000000402037c10 */ /* 0x000fc8000ff1e0ff */
[----:B------:R-:W-:Y:S02]  /*2020*/  LEA.HI.X.SX32 R0, R5, R0, 0x1, P0 ;  /* 0x0000000005007211 */ /* 0x000fe400000f0eff */
[----:B-1----:R-:W-:-:S04]  /*2030*/  LEA R2, P0, R3, UR8, 0x2 ;  /* 0x0000000803027c11 */ /* 0x002fc8000f8010ff */
[----:B------:R-:W-:-:S05]  /*2040*/  LEA.HI.X R3, R3, UR9, R0, 0x2, P0 ;  /* 0x0000000903037c11 */ /* 0x000fca00080f1400 */
[----:B------:R-:W-:Y:S01]  /*2050*/  STG.E desc[UR10][R2.64], R20 ;  /* 0x0000001402007986 */ /* 0x000fe2000c10190a */
[----:B------:R-:W-:Y:S05]  /*2060*/  EXIT ;  /* 0x000000000000794d */ /* 0x000fea0003800000 */
.L_x_10:
[----:B------:R-:W-:-:S00]  /*2070*/  BRA `(.L_x_10) ;  /* 0xfffffffc00fc7947 */ /* 0x000fc0000383ffff */
[----:B------:R-:W-:-:S00]  /*2080*/  NOP ;  /* 0x0000000000007918 */ /* 0x000fc00000000000 */
[----:B------:R-:W-:-:S00]  /*2090*/  NOP ;  /* 0x0000000000007918 */ /* 0x000fc00000000000 */
[----:B------:R-:W-:-:S00]  /*20a0*/  NOP ;  /* 0x0000000000007918 */ /* 0x000fc00000000000 */
[----:B------:R-:W-:-:S00]  /*20b0*/  NOP ;  /* 0x0000000000007918 */ /* 0x000fc00000000000 */
[----:B------:R-:W-:-:S00]  /*20c0*/  NOP ;  /* 0x0000000000007918 */ /* 0x000fc00000000000 */
[----:B------:R-:W-:-:S00]  /*20d0*/  NOP ;  /* 0x0000000000007918 */ /* 0x000fc00000000000 */
[----:B------:R-:W-:-:S00]  /*20e0*/  NOP ;  /* 0x0000000000007918 */ /* 0x000fc00000000000 */
[----:B------:R-:W-:-:S00]  /*20f0*/  NOP ;  /* 0x0000000000007918 */ /* 0x000fc00000000000 */
.L_x_11:


//--------------------- .nv.shared._Z15MatMulKernelDSM6MatrixS_S_i --------------------------
	.section	.nv.shared._Z15MatMulKernelDSM6MatrixS_S_i,"aw",@nobits
	.sectionflags	@""
	.align	4
.nv.shared._Z15MatMulKernelDSM6MatrixS_S_i:
	.zero		3072


//--------------------- .nv.shared.reserved.0     --------------------------
	.section	.nv.shared.reserved.0,"aw",@nobits
	.weak		__nv_reservedSMEM_offset_0_alias
	.size		__nv_reservedSMEM_offset_0_alias, 0, 64
	.other		__nv_reservedSMEM_offset_0_alias,@"STO_CUDA_RESERVED_SHARED STV_DEFAULT"
__nv_reservedSMEM_offset_0_alias:
	.zero		0
	.zero		64


//--------------------- .nv.constant0._Z15MatMulKernelDSM6MatrixS_S_i --------------------------
	.section	.nv.constant0._Z15MatMulKernelDSM6MatrixS_S_i,"a",@progbits
	.sectionflags	@""
	.align	4
.nv.constant0._Z15MatMulKernelDSM6MatrixS_S_i:
	.zero		972


//--------------------- SYMBOLS --------------------------

	.type		.nv.reservedSmem.offset0,@object
	.size		.nv.reservedSmem.offset0,0x4
	.type		.nv.reservedSmem.cap,@object
	.size		.nv.reservedSmem.cap,0x4
